//
// Generated by NVIDIA NVVM Compiler
//
// Compiler Build ID: CL-36424714
// Cuda compilation tools, release 13.0, V13.0.88
// Based on NVVM 20.0.0
//

.version 9.0
.target sm_100
.address_size 64


.entry _Z11life_kernelPKmPmiim(
	.param .u64 .ptr .align 1 _Z11life_kernelPKmPmiim_param_0,
	.param .u64 .ptr .align 1 _Z11life_kernelPKmPmiim_param_1,
	.param .u32 _Z11life_kernelPKmPmiim_param_2,
	.param .u32 _Z11life_kernelPKmPmiim_param_3,
	.param .u64 _Z11life_kernelPKmPmiim_param_4
)
{
	.reg .pred 	%p<12>;
	.reg .b32 	%r<49>;
	.reg .b64 	%rd<111>;

	ld.param.u32 	%r4, [_Z11life_kernelPKmPmiim_param_2];
	ld.param.u64 	%rd33, [_Z11life_kernelPKmPmiim_param_4];
	mov.u32 	%r6, %ntid.x;
	mov.u32 	%r7, %ctaid.x;
	mul.wide.u32 	%rd34, %r7, %r6;
	mov.u32 	%r8, %tid.x;
	cvt.u64.u32 	%rd35, %r8;
	add.s64 	%rd99, %rd34, %rd35;
	setp.ge.u64 	%p1, %rd99, %rd33;
	@%p1 bra 	$L__BB0_20;
	cvt.s64.s32 	%rd2, %r4;
	cvt.u32.u64 	%r9, %rd2;
	cvt.u64.u32 	%rd39, %r4;
	cvt.u32.u64 	%r12, %rd39;
	mov.u32 	%r47, %nctaid.x;
$L__BB0_2:
	or.b64  	%rd36, %rd99, %rd2;
	and.b64  	%rd37, %rd36, -4294967296;
	setp.ne.s64 	%p2, %rd37, 0;
	@%p2 bra 	$L__BB0_4;
	cvt.u32.u64 	%r10, %rd99;
	div.u32 	%r11, %r10, %r9;
	cvt.u64.u32 	%rd100, %r11;
	bra.uni 	$L__BB0_5;
$L__BB0_4:
	div.u64 	%rd100, %rd99, %rd2;
$L__BB0_5:
	ld.param.u64 	%rd97, [_Z11life_kernelPKmPmiim_param_0];
	cvt.u32.u64 	%r1, %rd100;
	mul.lo.s32 	%r13, %r1, %r12;
	cvt.u32.u64 	%r14, %rd99;
	sub.s32 	%r2, %r14, %r13;
	setp.lt.s32 	%p3, %r2, 1;
	add.s32 	%r3, %r2, 1;
	cvta.to.global.u64 	%rd7, %rd97;
	shl.b64 	%rd40, %rd99, 3;
	add.s64 	%rd8, %rd7, %rd40;
	ld.global.nc.u64 	%rd9, [%rd8];
	mov.b64 	%rd101, 0;
	@%p3 bra 	$L__BB0_7;
	ld.global.nc.u64 	%rd101, [%rd8+-8];
$L__BB0_7:
	setp.ge.s32 	%p4, %r3, %r4;
	mov.b64 	%rd102, 0;
	@%p4 bra 	$L__BB0_9;
	ld.global.nc.u64 	%rd102, [%rd8+8];
$L__BB0_9:
	setp.lt.s32 	%p5, %r1, 1;
	mov.b64 	%rd104, 0;
	mov.u64 	%rd105, %rd104;
	mov.u64 	%rd106, %rd104;
	@%p5 bra 	$L__BB0_14;
	setp.lt.s32 	%p6, %r2, 1;
	sub.s64 	%rd44, %rd99, %rd2;
	shl.b64 	%rd45, %rd44, 3;
	add.s64 	%rd14, %rd7, %rd45;
	ld.global.nc.u64 	%rd104, [%rd14];
	mov.b64 	%rd105, 0;
	@%p6 bra 	$L__BB0_12;
	ld.global.nc.u64 	%rd105, [%rd14+-8];
$L__BB0_12:
	setp.ge.s32 	%p7, %r3, %r4;
	mov.b64 	%rd106, 0;
	@%p7 bra 	$L__BB0_14;
	ld.global.nc.u64 	%rd106, [%rd14+8];
$L__BB0_14:
	ld.param.u32 	%r48, [_Z11life_kernelPKmPmiim_param_3];
	add.s32 	%r15, %r1, 1;
	setp.ge.s32 	%p8, %r15, %r48;
	mov.b64 	%rd108, 0;
	mov.u64 	%rd109, %rd108;
	mov.u64 	%rd110, %rd108;
	@%p8 bra 	$L__BB0_19;
	setp.lt.s32 	%p9, %r2, 1;
	shl.b64 	%rd49, %rd2, 3;
	add.s64 	%rd22, %rd8, %rd49;
	ld.global.nc.u64 	%rd108, [%rd22];
	mov.b64 	%rd109, 0;
	@%p9 bra 	$L__BB0_17;
	ld.global.nc.u64 	%rd109, [%rd22+-8];
$L__BB0_17:
	setp.ge.s32 	%p10, %r3, %r4;
	mov.b64 	%rd110, 0;
	@%p10 bra 	$L__BB0_19;
	ld.global.nc.u64 	%rd110, [%rd22+8];
$L__BB0_19:
	ld.param.u64 	%rd98, [_Z11life_kernelPKmPmiim_param_1];
	mov.b64 	{%r16, %r17}, %rd105;
	mov.b64 	{%r18, %r19}, %rd104;
	shf.l.wrap.b32 	%r20, %r17, %r18, 1;
	shf.l.wrap.b32 	%r21, %r18, %r19, 1;
	mov.b64 	%rd51, {%r20, %r21};
	mov.b64 	{%r22, %r23}, %rd106;
	shf.l.wrap.b32 	%r24, %r19, %r22, 31;
	shf.l.wrap.b32 	%r25, %r18, %r19, 31;
	mov.b64 	%rd52, {%r25, %r24};
	mov.b64 	{%r26, %r27}, %rd101;
	mov.b64 	{%r28, %r29}, %rd9;
	shf.l.wrap.b32 	%r30, %r27, %r28, 1;
	shf.l.wrap.b32 	%r31, %r28, %r29, 1;
	mov.b64 	%rd53, {%r30, %r31};
	mov.b64 	{%r32, %r33}, %rd102;
	shf.l.wrap.b32 	%r34, %r29, %r32, 31;
	shf.l.wrap.b32 	%r35, %r28, %r29, 31;
	mov.b64 	%rd54, {%r35, %r34};
	mov.b64 	{%r36, %r37}, %rd109;
	mov.b64 	{%r38, %r39}, %rd108;
	shf.l.wrap.b32 	%r40, %r37, %r38, 1;
	shf.l.wrap.b32 	%r41, %r38, %r39, 1;
	mov.b64 	%rd55, {%r40, %r41};
	mov.b64 	{%r42, %r43}, %rd110;
	shf.l.wrap.b32 	%r44, %r39, %r42, 31;
	shf.l.wrap.b32 	%r45, %r38, %r39, 31;
	mov.b64 	%rd56, {%r45, %r44};
	xor.b64  	%rd57, %rd51, %rd104;
	xor.b64  	%rd58, %rd57, %rd52;
	and.b64  	%rd59, %rd52, %rd104;
	or.b64  	%rd60, %rd52, %rd104;
	and.b64  	%rd61, %rd60, %rd51;
	or.b64  	%rd62, %rd61, %rd59;
	xor.b64  	%rd63, %rd54, %rd53;
	and.b64  	%rd64, %rd54, %rd53;
	xor.b64  	%rd65, %rd55, %rd108;
	xor.b64  	%rd66, %rd65, %rd56;
	and.b64  	%rd67, %rd56, %rd108;
	or.b64  	%rd68, %rd56, %rd108;
	and.b64  	%rd69, %rd68, %rd55;
	or.b64  	%rd70, %rd69, %rd67;
	xor.b64  	%rd71, %rd58, %rd63;
	xor.b64  	%rd72, %rd71, %rd66;
	or.b64  	%rd73, %rd66, %rd63;
	and.b64  	%rd74, %rd73, %rd58;
	and.b64  	%rd75, %rd66, %rd63;
	or.b64  	%rd76, %rd74, %rd75;
	xor.b64  	%rd77, %rd62, %rd64;
	xor.b64  	%rd78, %rd77, %rd70;
	or.b64  	%rd79, %rd70, %rd64;
	and.b64  	%rd80, %rd79, %rd62;
	and.b64  	%rd81, %rd70, %rd64;
	or.b64  	%rd82, %rd80, %rd81;
	xor.b64  	%rd83, %rd78, %rd76;
	and.b64  	%rd84, %rd78, %rd76;
	or.b64  	%rd85, %rd82, %rd84;
	not.b64 	%rd86, %rd85;
	and.b64  	%rd87, %rd72, %rd86;
	or.b64  	%rd88, %rd85, %rd72;
	not.b64 	%rd89, %rd88;
	and.b64  	%rd90, %rd9, %rd89;
	or.b64  	%rd91, %rd90, %rd87;
	and.b64  	%rd92, %rd91, %rd83;
	cvta.to.global.u64 	%rd93, %rd98;
	shl.b64 	%rd94, %rd99, 3;
	add.s64 	%rd95, %rd93, %rd94;
	st.global.u64 	[%rd95], %rd92;
	mul.wide.u32 	%rd96, %r6, %r47;
	add.s64 	%rd99, %rd99, %rd96;
	setp.lt.u64 	%p11, %rd99, %rd33;
	@%p11 bra 	$L__BB0_2;
$L__BB0_20:
	ret;

}


// ===== COMPILED SASS (sm_100) =====

	.target	sm_100

	.elftype	@"ET_EXEC"


//--------------------- .note.nv.tkinfo           --------------------------
	.section	.note.nv.tkinfo,"",@"SHT_NOTE"
	.sectionflags	@"SHF_NOTE_NV_TKINFO"
	.tkinfo
        /*0018*/ 	.word	0x00000002
        /*0030*/ 	.string	""
        /*0030*/ 	.string	"ptxas"
        /*0030*/ 	.string	"Cuda compilation tools, release 13.0, V13.0.88"
        /*0030*/ 	.string	"Build cuda_13.0.r13.0/compiler.36424714_0"
        /*0030*/ 	.string	"-arch sm_100 -m 64 "



//--------------------- .note.nv.cuinfo           --------------------------
	.section	.note.nv.cuinfo,"",@"SHT_NOTE"
	.sectionflags	@"SHF_NOTE_NV_CUINFO"
        /*0018*/ 	.short	0x0002
        /*001a*/ 	.short	0x0064
        /*001c*/ 	.short	0x0082
	.zero		2


//--------------------- .nv.info                  --------------------------
	.section	.nv.info,"",@"SHT_CUDA_INFO"
	.align	4


	//----- nvinfo : EIATTR_REGCOUNT
	.align		4
        /*0000*/ 	.byte	0x04, 0x2f
        /*0002*/ 	.short	(.L_1 - .L_0)
	.align		4
.L_0:
        /*0004*/ 	.word	index@(_Z11life_kernelPKmPmiim)
        /*0008*/ 	.word	0x0000001e


	//----- nvinfo : EIATTR_FRAME_SIZE
	.align		4
.L_1:
        /*000c*/ 	.byte	0x04, 0x11
        /*000e*/ 	.short	(.L_3 - .L_2)
	.align		4
.L_2:
        /*0010*/ 	.word	index@($__internal_0_$__cuda_sm20_div_u64)
        /*0014*/ 	.word	0x00000000


	//----- nvinfo : EIATTR_FRAME_SIZE
	.align		4
.L_3:
        /*0018*/ 	.byte	0x04, 0x11
        /*001a*/ 	.short	(.L_5 - .L_4)
	.align		4
.L_4:
        /*001c*/ 	.word	index@(_Z11life_kernelPKmPmiim)
        /*0020*/ 	.word	0x00000000


	//----- nvinfo : EIATTR_MIN_STACK_SIZE
	.align		4
.L_5:
        /*0024*/ 	.byte	0x04, 0x12
        /*0026*/ 	.short	(.L_7 - .L_6)
	.align		4
.L_6:
        /*0028*/ 	.word	index@(_Z11life_kernelPKmPmiim)
        /*002c*/ 	.word	0x00000000
.L_7:


//--------------------- .nv.compat                --------------------------
	.section	.nv.compat,"",@"SHT_CUDA_COMPAT_INFO"
	.align	4
        /*0000*/ 	.byte	0x02, 0x09, 0x00, 0x00, 0x02, 0x02, 0x01, 0x00, 0x02, 0x05, 0x05, 0x00, 0x03, 0x07, 0x01, 0x01
        /*0010*/ 	.byte	0x02, 0x03, 0x00, 0x00, 0x02, 0x06, 0x01, 0x00, 0x04, 0x0b, 0x08, 0x00, 0x09, 0x00, 0x00, 0x00
        /*0020*/ 	.byte	0x00, 0x00, 0x00, 0x00


//--------------------- .nv.info._Z11life_kernelPKmPmiim --------------------------
	.section	.nv.info._Z11life_kernelPKmPmiim,"",@"SHT_CUDA_INFO"
	.sectionflags	@""
	.align	4


	//----- nvinfo : EIATTR_CUDA_API_VERSION
	.align		4
        /*0000*/ 	.byte	0x04, 0x37
        /*0002*/ 	.short	(.L_9 - .L_8)
.L_8:
        /*0004*/ 	.word	0x00000082


	//----- nvinfo : EIATTR_KPARAM_INFO
	.align		4
.L_9:
        /*0008*/ 	.byte	0x04, 0x17
        /*000a*/ 	.short	(.L_11 - .L_10)
.L_10:
        /*000c*/ 	.word	0x00000000
        /*0010*/ 	.short	0x0004
        /*0012*/ 	.short	0x0018
        /*0014*/ 	.byte	0x00, 0xf0, 0x21, 0x00


	//----- nvinfo : EIATTR_KPARAM_INFO
	.align		4
.L_11:
        /*0018*/ 	.byte	0x04, 0x17
        /*001a*/ 	.short	(.L_13 - .L_12)
.L_12:
        /*001c*/ 	.word	0x00000000
        /*0020*/ 	.short	0x0003
        /*0022*/ 	.short	0x0014
        /*0024*/ 	.byte	0x00, 0xf0, 0x11, 0x00


	//----- nvinfo : EIATTR_KPARAM_INFO
	.align		4
.L_13:
        /*0028*/ 	.byte	0x04, 0x17
        /*002a*/ 	.short	(.L_15 - .L_14)
.L_14:
        /*002c*/ 	.word	0x00000000
        /*0030*/ 	.short	0x0002
        /*0032*/ 	.short	0x0010
        /*0034*/ 	.byte	0x00, 0xf0, 0x11, 0x00


	//----- nvinfo : EIATTR_KPARAM_INFO
	.align		4
.L_15:
        /*0038*/ 	.byte	0x04, 0x17
        /*003a*/ 	.short	(.L_17 - .L_16)
.L_16:
        /*003c*/ 	.word	0x00000000
        /*0040*/ 	.short	0x0001
        /*0042*/ 	.short	0x0008
        /*0044*/ 	.byte	0x00, 0xf5, 0x21, 0x00


	//----- nvinfo : EIATTR_KPARAM_INFO
	.align		4
.L_17:
        /*0048*/ 	.byte	0x04, 0x17
        /*004a*/ 	.short	(.L_19 - .L_18)
.L_18:
        /*004c*/ 	.word	0x00000000
        /*0050*/ 	.short	0x0000
        /*0052*/ 	.short	0x0000
        /*0054*/ 	.byte	0x00, 0xf5, 0x21, 0x00


	//----- nvinfo : EIATTR_SPARSE_MMA_MASK
	.align		4
.L_19:
        /*0058*/ 	.byte	0x03, 0x50
        /*005a*/ 	.short	0x0000


	//----- nvinfo : EIATTR_MAXREG_COUNT
	.align		4
        /*005c*/ 	.byte	0x03, 0x1b
        /*005e*/ 	.short	0x00ff


	//----- nvinfo : EIATTR_MERCURY_ISA_VERSION
	.align		4
        /*0060*/ 	.byte	0x03, 0x5f
        /*0062*/ 	.short	0x0101


	//----- nvinfo : EIATTR_VRC_CTA_INIT_COUNT
	.align		4
        /*0064*/ 	.byte	0x02, 0x4a
	.zero		1
	.zero		1


	//----- nvinfo : EIATTR_EXIT_INSTR_OFFSETS
	.align		4
        /*0068*/ 	.byte	0x04, 0x1c
        /*006a*/ 	.short	(.L_21 - .L_20)


	//   ....[0]....
.L_20:
        /*006c*/ 	.word	0x00000090


	//   ....[1]....
        /*0070*/ 	.word	0x00000920


	//----- nvinfo : EIATTR_CRS_STACK_SIZE
	.align		4
.L_21:
        /*0074*/ 	.byte	0x04, 0x1e
        /*0076*/ 	.short	(.L_23 - .L_22)
.L_22:
        /*0078*/ 	.word	0x00000000


	//----- nvinfo : EIATTR_CBANK_PARAM_SIZE
	.align		4
.L_23:
        /*007c*/ 	.byte	0x03, 0x19
        /*007e*/ 	.short	0x0020


	//----- nvinfo : EIATTR_PARAM_CBANK
	.align		4
        /*0080*/ 	.byte	0x04, 0x0a
        /*0082*/ 	.short	(.L_25 - .L_24)
	.align		4
.L_24:
        /*0084*/ 	.word	index@(.nv.constant0._Z11life_kernelPKmPmiim)
        /*0088*/ 	.short	0x0380
        /*008a*/ 	.short	0x0020


	//----- nvinfo : EIATTR_SW_WAR
	.align		4
.L_25:
        /*008c*/ 	.byte	0x04, 0x36
        /*008e*/ 	.short	(.L_27 - .L_26)
.L_26:
        /*0090*/ 	.word	0x00000008
.L_27:


//--------------------- .nv.callgraph             --------------------------
	.section	.nv.callgraph,"",@"SHT_CUDA_CALLGRAPH"
	.align	4
	.sectionentsize	8
	.align		4
        /*0000*/ 	.word	0x00000000
	.align		4
        /*0004*/ 	.word	0xffffffff
	.align		4
        /*0008*/ 	.word	0x00000000
	.align		4
        /*000c*/ 	.word	0xfffffffe
	.align		4
        /*0010*/ 	.word	0x00000000
	.align		4
        /*0014*/ 	.word	0xfffffffd
	.align		4
        /*0018*/ 	.word	0x00000000
	.align		4
        /*001c*/ 	.word	0xfffffffc


//--------------------- .text._Z11life_kernelPKmPmiim --------------------------
	.section	.text._Z11life_kernelPKmPmiim,"ax",@progbits
	.align	128
.text._Z11life_kernelPKmPmiim:
        .type           _Z11life_kernelPKmPmiim,@function
        .size           _Z11life_kernelPKmPmiim,(.L_x_9 - _Z11life_kernelPKmPmiim)
        .other          _Z11life_kernelPKmPmiim,@"STO_CUDA_ENTRY STV_DEFAULT"
_Z11life_kernelPKmPmiim:
[----:B------:R-:W-:Y:S01]  /*0000*/  LDC R1, c[0x0][0x37c] ;  /* 0x0000df00ff017b82 */ /* 0x000fe20000000800 */
[----:B------:R-:W0:Y:S01]  /*0010*/  S2R R9, SR_CTAID.X ;  /* 0x0000000000097919 */ /* 0x000e220000002500 */
[----:B------:R-:W0:Y:S01]  /*0020*/  LDCU UR4, c[0x0][0x360] ;  /* 0x00006c00ff0477ac */ /* 0x000e220008000800 */
[----:B------:R-:W-:Y:S01]  /*0030*/  IMAD.MOV.U32 R3, RZ, RZ, RZ ;  /* 0x000000ffff037224 */ /* 0x000fe200078e00ff */
[----:B------:R-:W0:Y:S01]  /*0040*/  S2R R2, SR_TID.X ;  /* 0x0000000000027919 */ /* 0x000e220000002100 */
[----:B------:R-:W1:Y:S01]  /*0050*/  LDCU.64 UR6, c[0x0][0x398] ;  /* 0x00007300ff0677ac */ /* 0x000e620008000a00 */
[----:B0-----:R-:W-:-:S03]  /*0060*/  IMAD.WIDE.U32 R8, R9, UR4, R2 ;  /* 0x0000000409087c25 */ /* 0x001fc6000f8e0002 */
[----:B-1----:R-:W-:-:S04]  /*0070*/  ISETP.GE.U32.AND P0, PT, R8, UR6, PT ;  /* 0x0000000608007c0c */ /* 0x002fc8000bf06070 */
[----:B------:R-:W-:-:S13]  /*0080*/  ISETP.GE.U32.AND.EX P0, PT, R9, UR7, PT, P0 ;  /* 0x0000000709007c0c */ /* 0x000fda000bf06100 */
[----:B------:R-:W-:Y:S05]  /*0090*/  @P0 EXIT ;  /* 0x000000000000094d */ /* 0x000fea0003800000 */
[----:B------:R-:W0:Y:S01]  /*00a0*/  LDC R2, c[0x0][0x390] ;  /* 0x0000e400ff027b82 */ /* 0x000e220000000800 */
[----:B------:R-:W-:Y:S01]  /*00b0*/  IMAD.MOV.U32 R11, RZ, RZ, R9 ;  /* 0x000000ffff0b7224 */ /* 0x000fe200078e0009 */
[----:B------:R-:W1:Y:S01]  /*00c0*/  LDCU.64 UR6, c[0x0][0x358] ;  /* 0x00006b00ff0677ac */ /* 0x000e620008000a00 */
[----:B------:R-:W2:Y:S05]  /*00d0*/  LDCU UR11, c[0x0][0x390] ;  /* 0x00007200ff0b77ac */ /* 0x000eaa0008000800 */
[----:B------:R-:W3:Y:S01]  /*00e0*/  LDC R0, c[0x0][0x370] ;  /* 0x0000dc00ff007b82 */ /* 0x000ee20000000800 */
[----:B------:R-:W4:Y:S01]  /*00f0*/  LDCU UR5, c[0x0][0x394] ;  /* 0x00007280ff0577ac */ /* 0x000f220008000800 */
[----:B------:R-:W0:Y:S01]  /*0100*/  LDCU.64 UR12, c[0x0][0x398] ;  /* 0x00007300ff0c77ac */ /* 0x000e220008000a00 */
[----:B------:R-:W0:Y:S02]  /*0110*/  LDCU.64 UR8, c[0x0][0x388] ;  /* 0x00007100ff0877ac */ /* 0x000e240008000a00 */
[----:B012-4-:R-:W-:-:S07]  /*0120*/  SHF.R.S32.HI R9, RZ, 0x1f, R2 ;  /* 0x0000001fff097819 */ /* 0x017fce0000011402 */
.L_x_7:
[----:B------:R-:W-:Y:S01]  /*0130*/  LOP3.LUT R2, R11, R9, RZ, 0xfc, !PT ;  /* 0x000000090b027212 */ /* 0x000fe200078efcff */
[----:B------:R-:W-:Y:S03]  /*0140*/  BSSY.RECONVERGENT B0, `(.L_x_0) ;  /* 0x0000019000007945 */ /* 0x000fe60003800200 */
[----:B------:R-:W-:-:S13]  /*0150*/  ISETP.NE.U32.AND P0, PT, R2, RZ, PT ;  /* 0x000000ff0200720c */ /* 0x000fda0003f05070 */
[----:B------:R-:W-:Y:S05]  /*0160*/  @P0 BRA `(.L_x_1) ;  /* 0x00000000004c0947 */ /* 0x000fea0003800000 */
[----:B------:R-:W0:Y:S01]  /*0170*/  I2F.U32.RP R4, UR11 ;  /* 0x0000000b00047d06 */ /* 0x000e220008209000 */
[----:B------:R-:W-:-:S07]  /*0180*/  ISETP.NE.U32.AND P2, PT, RZ, UR11, PT ;  /* 0x0000000bff007c0c */ /* 0x000fce000bf45070 */
[----:B0-----:R-:W0:Y:S02]  /*0190*/  MUFU.RCP R4, R4 ;  /* 0x0000000400047308 */ /* 0x001e240000001000 */
[----:B0-----:R-:W-:-:S06]  /*01a0*/  VIADD R2, R4, 0xffffffe ;  /* 0x0ffffffe04027836 */ /* 0x001fcc0000000000 */
[----:B------:R0:W1:Y:S02]  /*01b0*/  F2I.FTZ.U32.TRUNC.NTZ R3, R2 ;  /* 0x0000000200037305 */ /* 0x000064000021f000 */
[----:B0-----:R-:W-:Y:S02]  /*01c0*/  IMAD.MOV.U32 R2, RZ, RZ, RZ ;  /* 0x000000ffff027224 */ /* 0x001fe400078e00ff */
[----:B-1----:R-:W-:-:S04]  /*01d0*/  IMAD.MOV R5, RZ, RZ, -R3 ;  /* 0x000000ffff057224 */ /* 0x002fc800078e0a03 */
[----:B------:R-:W-:-:S04]  /*01e0*/  IMAD R5, R5, UR11, RZ ;  /* 0x0000000b05057c24 */ /* 0x000fc8000f8e02ff */
[----:B------:R-:W-:-:S06]  /*01f0*/  IMAD.HI.U32 R3, R3, R5, R2 ;  /* 0x0000000503037227 */ /* 0x000fcc00078e0002 */
[----:B------:R-:W-:-:S04]  /*0200*/  IMAD.HI.U32 R3, R3, R8, RZ ;  /* 0x0000000803037227 */ /* 0x000fc800078e00ff */
[----:B------:R-:W-:-:S04]  /*0210*/  IMAD.MOV R5, RZ, RZ, -R3 ;  /* 0x000000ffff057224 */ /* 0x000fc800078e0a03 */
[----:B------:R-:W-:-:S05]  /*0220*/  IMAD R5, R5, UR11, R8 ;  /* 0x0000000b05057c24 */ /* 0x000fca000f8e0208 */
[----:B------:R-:W-:-:S13]  /*0230*/  ISETP.GE.U32.AND P0, PT, R5, UR11, PT ;  /* 0x0000000b05007c0c */ /* 0x000fda000bf06070 */
[----:B------:R-:W-:Y:S02]  /*0240*/  @P0 VIADD R5, R5, -UR11 ;  /* 0x8000000b05050c36 */ /* 0x000fe40008000000 */
[----:B------:R-:W-:-:S03]  /*0250*/  @P0 VIADD R3, R3, 0x1 ;  /* 0x0000000103030836 */ /* 0x000fc60000000000 */
[----:B------:R-:W-:-:S13]  /*0260*/  ISETP.GE.U32.AND P1, PT, R5, UR11, PT ;  /* 0x0000000b05007c0c */ /* 0x000fda000bf26070 */
[----:B------:R-:W-:Y:S01]  /*0270*/  @P1 VIADD R3, R3, 0x1 ;  /* 0x0000000103031836 */ /* 0x000fe20000000000 */
[----:B------:R-:W-:Y:S01]  /*0280*/  @!P2 LOP3.LUT R3, RZ, UR11, RZ, 0x33, !PT ;  /* 0x0000000bff03ac12 */ /* 0x000fe2000f8e33ff */
[----:B------:R-:W-:Y:S06]  /*0290*/  BRA `(.L_x_2) ;  /* 0x00000000000c7947 */ /* 0x000fec0003800000 */
.L_x_1:
[----:B------:R-:W-:-:S07]  /*02a0*/  MOV R2, 0x2c0 ;  /* 0x000002c000027802 */ /* 0x000fce0000000f00 */
[----:B---3--:R-:W-:Y:S05]  /*02b0*/  CALL.REL.NOINC `($__internal_0_$__cuda_sm20_div_u64) ;  /* 0x00000004009c7944 */ /* 0x008fea0003c00000 */
[----:B------:R-:W-:-:S07]  /*02c0*/  IMAD.MOV.U32 R3, RZ, RZ, R4 ;  /* 0x000000ffff037224 */ /* 0x000fce00078e0004 */
.L_x_2:
[----:B------:R-:W-:Y:S05]  /*02d0*/  BSYNC.RECONVERGENT B0 ;  /* 0x0000000000007941 */ /* 0x000fea0003800200 */
.L_x_0:
[----:B------:R-:W0:Y:S01]  /*02e0*/  LDC R21, c[0x0][0x390] ;  /* 0x0000e400ff157b82 */ /* 0x000e220000000800 */
[----:B------:R-:W-:Y:S02]  /*02f0*/  IMAD.MOV R2, RZ, RZ, -R3 ;  /* 0x000000ffff027224 */ /* 0x000fe400078e0a03 */
[----:B------:R-:W-:Y:S02]  /*0300*/  IMAD.MOV.U32 R17, RZ, RZ, RZ ;  /* 0x000000ffff117224 */ /* 0x000fe400078e00ff */
[----:B------:R-:W-:-:S03]  /*0310*/  IMAD.MOV.U32 R13, RZ, RZ, RZ ;  /* 0x000000ffff0d7224 */ /* 0x000fc600078e00ff */
[----:B------:R-:W1:Y:S01]  /*0320*/  LDC.64 R6, c[0x0][0x380] ;  /* 0x0000e000ff067b82 */ /* 0x000e620000000a00 */
[----:B0-----:R-:W-:-:S04]  /*0330*/  IMAD R2, R21, R2, R8 ;  /* 0x0000000215027224 */ /* 0x001fc800078e0208 */
[C---:B------:R-:W-:Y:S01]  /*0340*/  VIADD R4, R2.reuse, 0x1 ;  /* 0x0000000102047836 */ /* 0x040fe20000000000 */
[----:B------:R-:W-:Y:S02]  /*0350*/  ISETP.GE.AND P0, PT, R2, 0x1, PT ;  /* 0x000000010200780c */ /* 0x000fe40003f06270 */
[----:B-1----:R-:W-:Y:S02]  /*0360*/  LEA R14, P2, R8, R6, 0x3 ;  /* 0x00000006080e7211 */ /* 0x002fe400078418ff */
[----:B------:R-:W-:Y:S02]  /*0370*/  ISETP.GE.AND P1, PT, R4, R21, PT ;  /* 0x000000150400720c */ /* 0x000fe40003f26270 */
[----:B------:R-:W-:-:S05]  /*0380*/  LEA.HI.X R15, R8, R7, R11, 0x3, P2 ;  /* 0x00000007080f7211 */ /* 0x000fca00010f1c0b */
[----:B------:R0:W5:Y:S04]  /*0390*/  LDG.E.64.CONSTANT R4, desc[UR6][R14.64] ;  /* 0x000000060e047981 */ /* 0x000168000c1e9b00 */
[----:B------:R0:W5:Y:S04]  /*03a0*/  @P0 LDG.E.CONSTANT R17, desc[UR6][R14.64+-0x4] ;  /* 0xfffffc060e110981 */ /* 0x000168000c1e9900 */
[----:B------:R0:W5:Y:S01]  /*03b0*/  @!P1 LDG.E.CONSTANT R13, desc[UR6][R14.64+0x8] ;  /* 0x000008060e0d9981 */ /* 0x000162000c1e9900 */
[C---:B------:R-:W-:Y:S01]  /*03c0*/  ISETP.GE.AND P3, PT, R3.reuse, 0x1, PT ;  /* 0x000000010300780c */ /* 0x040fe20003f66270 */
[----:B------:R-:W-:Y:S01]  /*03d0*/  VIADD R2, R3, 0x1 ;  /* 0x0000000103027836 */ /* 0x000fe20000000000 */
[----:B------:R-:W-:Y:S01]  /*03e0*/  BSSY.RECONVERGENT B0, `(.L_x_3) ;  /* 0x000000f000007945 */ /* 0x000fe20003800200 */
[----:B------:R-:W-:-:S02]  /*03f0*/  IMAD.MOV.U32 R23, RZ, RZ, RZ ;  /* 0x000000ffff177224 */ /* 0x000fc400078e00ff */
[----:B------:R-:W-:Y:S01]  /*0400*/  IMAD.MOV.U32 R25, RZ, RZ, RZ ;  /* 0x000000ffff197224 */ /* 0x000fe200078e00ff */
[----:B------:R-:W-:Y:S02]  /*0410*/  ISETP.GE.AND P2, PT, R2, UR5, PT ;  /* 0x0000000502007c0c */ /* 0x000fe4000bf46270 */
[----:B------:R-:W-:-:S05]  /*0420*/  CS2R R2, SRZ ;  /* 0x0000000000027805 */ /* 0x000fca000001ff00 */
[----:B0-----:R-:W-:Y:S06]  /*0430*/  @!P3 BRA `(.L_x_4) ;  /* 0x000000000024b947 */ /* 0x001fec0003800000 */
[----:B------:R-:W-:Y:S01]  /*0440*/  IADD3 R2, P3, PT, R8, -R21, RZ ;  /* 0x8000001508027210 */ /* 0x000fe20007f7e0ff */
[----:B------:R-:W-:Y:S02]  /*0450*/  IMAD.MOV.U32 R23, RZ, RZ, RZ ;  /* 0x000000ffff177224 */ /* 0x000fe400078e00ff */
[----:B------:R-:W-:Y:S01]  /*0460*/  IMAD.MOV.U32 R25, RZ, RZ, RZ ;  /* 0x000000ffff197224 */ /* 0x000fe200078e00ff */
[----:B------:R-:W-:Y:S01]  /*0470*/  LEA R6, P4, R2, R6, 0x3 ;  /* 0x0000000602067211 */ /* 0x000fe200078818ff */
[----:B------:R-:W-:-:S05]  /*0480*/  IMAD.X R3, R11, 0x1, ~R9, P3 ;  /* 0x000000010b037824 */ /* 0x000fca00018e0e09 */
[----:B------:R-:W-:-:S05]  /*0490*/  LEA.HI.X R7, R2, R7, R3, 0x3, P4 ;  /* 0x0000000702077211 */ /* 0x000fca00020f1c03 */
[----:B------:R0:W5:Y:S04]  /*04a0*/  @P0 LDG.E.CONSTANT R23, desc[UR6][R6.64+-0x4] ;  /* 0xfffffc0606170981 */ /* 0x000168000c1e9900 */
[----:B------:R0:W5:Y:S04]  /*04b0*/  @!P1 LDG.E.CONSTANT R25, desc[UR6][R6.64+0x8] ;  /* 0x0000080606199981 */ /* 0x000168000c1e9900 */
[----:B------:R0:W5:Y:S02]  /*04c0*/  LDG.E.64.CONSTANT R2, desc[UR6][R6.64] ;  /* 0x0000000606027981 */ /* 0x000164000c1e9b00 */
.L_x_4:
[----:B------:R-:W-:Y:S05]  /*04d0*/  BSYNC.RECONVERGENT B0 ;  /* 0x0000000000007941 */ /* 0x000fea0003800200 */
.L_x_3:
[----:B------:R-:W-:Y:S01]  /*04e0*/  BSSY.RECONVERGENT B0, `(.L_x_5) ;  /* 0x000000c000007945 */ /* 0x000fe20003800200 */
[----:B------:R-:W-:Y:S01]  /*04f0*/  IMAD.MOV.U32 R27, RZ, RZ, RZ ;  /* 0x000000ffff1b7224 */ /* 0x000fe200078e00ff */
[----:B0-----:R-:W-:Y:S01]  /*0500*/  CS2R R6, SRZ ;  /* 0x0000000000067805 */ /* 0x001fe2000001ff00 */
[----:B------:R-:W-:Y:S01]  /*0510*/  IMAD.MOV.U32 R19, RZ, RZ, RZ ;  /* 0x000000ffff137224 */ /* 0x000fe200078e00ff */
[----:B------:R-:W-:Y:S06]  /*0520*/  @P2 BRA `(.L_x_6) ;  /* 0x00000000001c2947 */ /* 0x000fec0003800000 */
[C---:B------:R-:W-:Y:S01]  /*0530*/  LEA R14, P2, R21.reuse, R14, 0x3 ;  /* 0x0000000e150e7211 */ /* 0x040fe200078418ff */
[----:B------:R-:W-:Y:S02]  /*0540*/  IMAD.MOV.U32 R27, RZ, RZ, RZ ;  /* 0x000000ffff1b7224 */ /* 0x000fe400078e00ff */
[----:B------:R-:W-:Y:S01]  /*0550*/  IMAD.MOV.U32 R19, RZ, RZ, RZ ;  /* 0x000000ffff137224 */ /* 0x000fe200078e00ff */
[----:B------:R-:W-:-:S05]  /*0560*/  LEA.HI.X R15, R21, R15, R9, 0x3, P2 ;  /* 0x0000000f150f7211 */ /* 0x000fca00010f1c09 */
[----:B------:R0:W5:Y:S04]  /*0570*/  @P0 LDG.E.CONSTANT R27, desc[UR6][R14.64+-0x4] ;  /* 0xfffffc060e1b0981 */ /* 0x000168000c1e9900 */
[----:B------:R0:W5:Y:S04]  /*0580*/  @!P1 LDG.E.CONSTANT R19, desc[UR6][R14.64+0x8] ;  /* 0x000008060e139981 */ /* 0x000168000c1e9900 */
[----:B------:R0:W5:Y:S02]  /*0590*/  LDG.E.64.CONSTANT R6, desc[UR6][R14.64] ;  /* 0x000000060e067981 */ /* 0x000164000c1e9b00 */
.L_x_6:
[----:B------:R-:W-:Y:S05]  /*05a0*/  BSYNC.RECONVERGENT B0 ;  /* 0x0000000000007941 */ /* 0x000fea0003800200 */
.L_x_5:
[----:B-----5:R-:W-:Y:S02]  /*05b0*/  SHF.L.W.U32.HI R23, R23, 0x1, R2 ;  /* 0x0000000117177819 */ /* 0x020fe40000010e02 */
[----:B------:R-:W-:Y:S02]  /*05c0*/  SHF.L.W.U32.HI R12, R2, 0x1f, R3 ;  /* 0x0000001f020c7819 */ /* 0x000fe40000010e03 */
[----:B------:R-:W-:Y:S02]  /*05d0*/  SHF.L.W.U32.HI R27, R27, 0x1, R6 ;  /* 0x000000011b1b7819 */ /* 0x000fe40000010e06 */
[----:B------:R-:W-:Y:S02]  /*05e0*/  SHF.L.W.U32.HI R16, R6, 0x1f, R7 ;  /* 0x0000001f06107819 */ /* 0x000fe40000010e07 */
[----:B------:R-:W-:Y:S02]  /*05f0*/  SHF.L.W.U32.HI R25, R3, 0x1f, R25 ;  /* 0x0000001f03197819 */ /* 0x000fe40000010e19 */
[----:B0-----:R-:W-:-:S02]  /*0600*/  SHF.L.W.U32.HI R15, R2, 0x1, R3 ;  /* 0x00000001020f7819 */ /* 0x001fc40000010e03 */
[----:B------:R-:W-:Y:S02]  /*0610*/  SHF.L.W.U32.HI R18, R7, 0x1f, R19 ;  /* 0x0000001f07127819 */ /* 0x000fe40000010e13 */
[----:B------:R-:W-:Y:S02]  /*0620*/  LOP3.LUT R10, R12, R23, R2, 0x96, !PT ;  /* 0x000000170c0a7212 */ /* 0x000fe400078e9602 */
[----:B------:R-:W-:Y:S02]  /*0630*/  SHF.L.W.U32.HI R19, R6, 0x1, R7 ;  /* 0x0000000106137819 */ /* 0x000fe40000010e07 */
[----:B------:R-:W-:Y:S02]  /*0640*/  LOP3.LUT R14, R16, R27, R6, 0x96, !PT ;  /* 0x0000001b100e7212 */ /* 0x000fe400078e9606 */
[----:B------:R-:W-:Y:S02]  /*0650*/  LOP3.LUT R2, R12, R2, R23, 0xe8, !PT ;  /* 0x000000020c027212 */ /* 0x000fe400078ee817 */
[----:B------:R-:W-:-:S02]  /*0660*/  LOP3.LUT R6, R16, R6, R27, 0xe8, !PT ;  /* 0x0000000610067212 */ /* 0x000fc400078ee81b */
[----:B------:R-:W-:Y:S02]  /*0670*/  SHF.L.W.U32.HI R23, R17, 0x1, R4 ;  /* 0x0000000111177819 */ /* 0x000fe40000010e04 */
[----:B------:R-:W-:Y:S02]  /*0680*/  SHF.L.W.U32.HI R16, R4, 0x1f, R5 ;  /* 0x0000001f04107819 */ /* 0x000fe40000010e05 */
[C---:B------:R-:W-:Y:S02]  /*0690*/  LOP3.LUT R12, R25.reuse, R15, R3, 0x96, !PT ;  /* 0x0000000f190c7212 */ /* 0x040fe400078e9603 */
[----:B------:R-:W-:Y:S02]  /*06a0*/  LOP3.LUT R3, R25, R3, R15, 0xe8, !PT ;  /* 0x0000000319037212 */ /* 0x000fe400078ee80f */
[C---:B------:R-:W-:Y:S02]  /*06b0*/  LOP3.LUT R15, R18.reuse, R19, R7, 0x96, !PT ;  /* 0x00000013120f7212 */ /* 0x040fe400078e9607 */
[----:B------:R-:W-:-:S02]  /*06c0*/  LOP3.LUT R7, R18, R7, R19, 0xe8, !PT ;  /* 0x0000000712077212 */ /* 0x000fc400078ee813 */
[CCC-:B------:R-:W-:Y:S02]  /*06d0*/  LOP3.LUT R20, R14.reuse, R16.reuse, R23.reuse, 0xf6, !PT ;  /* 0x000000100e147212 */ /* 0x1c0fe400078ef617 */
[-C--:B------:R-:W-:Y:S02]  /*06e0*/  LOP3.LUT R25, R14, R16.reuse, R23, 0x60, !PT ;  /* 0x000000100e197212 */ /* 0x080fe400078e6017 */
[----:B------:R-:W-:Y:S02]  /*06f0*/  SHF.L.W.U32.HI R21, R5, 0x1f, R13 ;  /* 0x0000001f05157819 */ /* 0x000fe40000010e0d */
[----:B------:R-:W-:Y:S02]  /*0700*/  SHF.L.W.U32.HI R18, R4, 0x1, R5 ;  /* 0x0000000104127819 */ /* 0x000fe40000010e05 */
[-CC-:B------:R-:W-:Y:S02]  /*0710*/  LOP3.LUT R13, R10, R16.reuse, R23.reuse, 0x96, !PT ;  /* 0x000000100a0d7212 */ /* 0x180fe400078e9617 */
[----:B------:R-:W-:-:S02]  /*0720*/  LOP3.LUT R17, R2, R16, R23, 0x78, !PT ;  /* 0x0000001002117212 */ /* 0x000fc400078e7817 */
[CCC-:B------:R-:W-:Y:S02]  /*0730*/  LOP3.LUT R19, R6.reuse, R16.reuse, R23.reuse, 0xf8, !PT ;  /* 0x0000001006137212 */ /* 0x1c0fe400078ef817 */
[----:B------:R-:W-:Y:S02]  /*0740*/  LOP3.LUT R23, R6, R16, R23, 0x80, !PT ;  /* 0x0000001006177212 */ /* 0x000fe400078e8017 */
[----:B------:R-:W-:Y:S02]  /*0750*/  LOP3.LUT R10, R25, R20, R10, 0xf8, !PT ;  /* 0x00000014190a7212 */ /* 0x000fe400078ef80a */
[-CC-:B------:R-:W-:Y:S02]  /*0760*/  LOP3.LUT R16, R12, R21.reuse, R18.reuse, 0x96, !PT ;  /* 0x000000150c107212 */ /* 0x180fe400078e9612 */
[CCC-:B------:R-:W-:Y:S02]  /*0770*/  LOP3.LUT R24, R15.reuse, R21.reuse, R18.reuse, 0xf6, !PT ;  /* 0x000000150f187212 */ /* 0x1c0fe400078ef612 */
[----:B------:R-:W-:-:S02]  /*0780*/  LOP3.LUT R25, R15, R21, R18, 0x60, !PT ;  /* 0x000000150f197212 */ /* 0x000fc400078e6012 */
[CCC-:B------:R-:W-:Y:S02]  /*0790*/  LOP3.LUT R22, R7.reuse, R21.reuse, R18.reuse, 0xf8, !PT ;  /* 0x0000001507167212 */ /* 0x1c0fe400078ef812 */
[-CC-:B------:R-:W-:Y:S02]  /*07a0*/  LOP3.LUT R20, R7, R21.reuse, R18.reuse, 0x80, !PT ;  /* 0x0000001507147212 */ /* 0x180fe400078e8012 */
[----:B------:R-:W-:Y:S02]  /*07b0*/  LOP3.LUT R18, R3, R21, R18, 0x78, !PT ;  /* 0x0000001503127212 */ /* 0x000fe400078e7812 */
[----:B------:R-:W-:Y:S02]  /*07c0*/  LOP3.LUT R19, R23, R19, R2, 0xf8, !PT ;  /* 0x0000001317137212 */ /* 0x000fe400078ef802 */
[----:B------:R-:W-:Y:S02]  /*07d0*/  LOP3.LUT R17, R17, R6, RZ, 0x3c, !PT ;  /* 0x0000000611117212 */ /* 0x000fe400078e3cff */
[----:B------:R-:W-:-:S02]  /*07e0*/  LOP3.LUT R6, R18, R7, RZ, 0x3c, !PT ;  /* 0x0000000712067212 */ /* 0x000fc400078e3cff */
[----:B------:R-:W-:Y:S02]  /*07f0*/  LOP3.LUT R12, R25, R24, R12, 0xf8, !PT ;  /* 0x00000018190c7212 */ /* 0x000fe400078ef80c */
[----:B------:R-:W-:Y:S02]  /*0800*/  LOP3.LUT R3, R20, R22, R3, 0xf8, !PT ;  /* 0x0000001614037212 */ /* 0x000fe400078ef803 */
[----:B------:R-:W-:Y:S02]  /*0810*/  LOP3.LUT R13, R13, R14, RZ, 0x3c, !PT ;  /* 0x0000000e0d0d7212 */ /* 0x000fe400078e3cff */
[----:B------:R-:W-:Y:S02]  /*0820*/  LOP3.LUT R7, R19, R17, R10, 0xf8, !PT ;  /* 0x0000001113077212 */ /* 0x000fe400078ef80a */
[----:B------:R-:W-:Y:S02]  /*0830*/  LOP3.LUT R16, R16, R15, RZ, 0x3c, !PT ;  /* 0x0000000f10107212 */ /* 0x000fe400078e3cff */
[----:B------:R-:W-:-:S02]  /*0840*/  LOP3.LUT R3, R3, R6, R12, 0xf8, !PT ;  /* 0x0000000603037212 */ /* 0x000fc400078ef80c */
[----:B------:R-:W-:Y:S02]  /*0850*/  LOP3.LUT R7, R13, R7, R4, 0x32, !PT ;  /* 0x000000070d077212 */ /* 0x000fe400078e3204 */
[----:B------:R-:W-:Y:S02]  /*0860*/  LEA R2, P0, R8, UR8, 0x3 ;  /* 0x0000000808027c11 */ /* 0x000fe4000f8018ff */
[----:B------:R-:W-:Y:S02]  /*0870*/  LOP3.LUT R5, R16, R3, R5, 0x32, !PT ;  /* 0x0000000310057212 */ /* 0x000fe400078e3205 */
[----:B------:R-:W-:Y:S01]  /*0880*/  LOP3.LUT R4, R7, R17, R10, 0x60, !PT ;  /* 0x0000001107047212 */ /* 0x000fe200078e600a */
[----:B------:R-:W-:Y:S01]  /*0890*/  IMAD.MOV.U32 R10, RZ, RZ, R8 ;  /* 0x000000ffff0a7224 */ /* 0x000fe200078e0008 */
[--C-:B------:R-:W-:Y:S02]  /*08a0*/  LEA.HI.X R3, R8, UR9, R11.reuse, 0x3, P0 ;  /* 0x0000000908037c11 */ /* 0x100fe400080f1c0b */
[----:B------:R-:W-:Y:S01]  /*08b0*/  LOP3.LUT R5, R5, R6, R12, 0x60, !PT ;  /* 0x0000000605057212 */ /* 0x000fe200078e600c */
[----:B---3--:R-:W-:-:S04]  /*08c0*/  IMAD.WIDE.U32 R10, R0, UR4, R10 ;  /* 0x00000004000a7c25 */ /* 0x008fc8000f8e000a */
[----:B------:R0:W-:Y:S01]  /*08d0*/  STG.E.64 desc[UR6][R2.64], R4 ;  /* 0x0000000402007986 */ /* 0x0001e2000c101b06 */
[----:B------:R-:W-:Y:S01]  /*08e0*/  ISETP.GE.U32.AND P0, PT, R10, UR12, PT ;  /* 0x0000000c0a007c0c */ /* 0x000fe2000bf06070 */
[----:B------:R-:W-:-:S03]  /*08f0*/  IMAD.MOV.U32 R8, RZ, RZ, R10 ;  /* 0x000000ffff087224 */ /* 0x000fc600078e000a */
[----:B------:R-:W-:-:S13]  /*0900*/  ISETP.GE.U32.AND.EX P0, PT, R11, UR13, PT, P0 ;  /* 0x0000000d0b007c0c */ /* 0x000fda000bf06100 */
[----:B0-----:R-:W-:Y:S05]  /*0910*/  @!P0 BRA `(.L_x_7) ;  /* 0xfffffff800048947 */ /* 0x001fea000383ffff */
[----:B------:R-:W-:Y:S05]  /*0920*/  EXIT ;  /* 0x000000000000794d */ /* 0x000fea0003800000 */
        .weak           $__internal_0_$__cuda_sm20_div_u64
        .type           $__internal_0_$__cuda_sm20_div_u64,@function
        .size           $__internal_0_$__cuda_sm20_div_u64,(.L_x_9 - $__internal_0_$__cuda_sm20_div_u64)
$__internal_0_$__cuda_sm20_div_u64:
[----:B------:R-:W0:Y:S01]  /*0930*/  LDCU UR10, c[0x0][0x390] ;  /* 0x00007200ff0a77ac */ /* 0x000e220008000800 */
[----:B------:R-:W-:Y:S02]  /*0940*/  IMAD.MOV.U32 R13, RZ, RZ, R9 ;  /* 0x000000ffff0d7224 */ /* 0x000fe400078e0009 */
[----:B0-----:R-:W-:-:S04]  /*0950*/  IMAD.U32 R12, RZ, RZ, UR10 ;  /* 0x0000000aff0c7e24 */ /* 0x001fc8000f8e00ff */
[----:B------:R-:W0:Y:S08]  /*0960*/  I2F.U64.RP R3, R12 ;  /* 0x0000000c00037312 */ /* 0x000e300000309000 */
[----:B0-----:R-:W0:Y:S02]  /*0970*/  MUFU.RCP R3, R3 ;  /* 0x0000000300037308 */ /* 0x001e240000001000 */
[----:B0-----:R-:W-:-:S06]  /*0980*/  VIADD R4, R3, 0x1ffffffe ;  /* 0x1ffffffe03047836 */ /* 0x001fcc0000000000 */
[----:B------:R-:W0:Y:S02]  /*0990*/  F2I.U64.TRUNC R4, R4 ;  /* 0x0000000400047311 */ /* 0x000e24000020d800 */
[----:B0-----:R-:W-:-:S04]  /*09a0*/  IMAD.WIDE.U32 R6, R4, UR10, RZ ;  /* 0x0000000a04067c25 */ /* 0x001fc8000f8e00ff */
[----:B------:R-:W-:Y:S01]  /*09b0*/  IMAD R7, R4, R9, R7 ;  /* 0x0000000904077224 */ /* 0x000fe200078e0207 */
[----:B------:R-:W-:-:S03]  /*09c0*/  IADD3 R15, P0, PT, RZ, -R6, RZ ;  /* 0x80000006ff0f7210 */ /* 0x000fc60007f1e0ff */
[----:B------:R-:W-:Y:S02]  /*09d0*/  IMAD R7, R5, UR10, R7 ;  /* 0x0000000a05077c24 */ /* 0x000fe4000f8e0207 */
[----:B------:R-:W-:-:S04]  /*09e0*/  IMAD.HI.U32 R6, R4, R15, RZ ;  /* 0x0000000f04067227 */ /* 0x000fc800078e00ff */
[----:B------:R-:W-:Y:S02]  /*09f0*/  IMAD.X R17, RZ, RZ, ~R7, P0 ;  /* 0x000000ffff117224 */ /* 0x000fe400000e0e07 */
[----:B------:R-:W-:Y:S02]  /*0a00*/  IMAD.MOV.U32 R7, RZ, RZ, R4 ;  /* 0x000000ffff077224 */ /* 0x000fe400078e0004 */
[-C--:B------:R-:W-:Y:S02]  /*0a10*/  IMAD R13, R5, R17.reuse, RZ ;  /* 0x00000011050d7224 */ /* 0x080fe400078e02ff */
[----:B------:R-:W-:-:S04]  /*0a20*/  IMAD.WIDE.U32 R6, P0, R4, R17, R6 ;  /* 0x0000001104067225 */ /* 0x000fc80007800006 */
[----:B------:R-:W-:-:S04]  /*0a30*/  IMAD.HI.U32 R3, R5, R17, RZ ;  /* 0x0000001105037227 */ /* 0x000fc800078e00ff */
[----:B------:R-:W-:-:S04]  /*0a40*/  IMAD.HI.U32 R6, P1, R5, R15, R6 ;  /* 0x0000000f05067227 */ /* 0x000fc80007820006 */
[----:B------:R-:W-:Y:S01]  /*0a50*/  IMAD.X R3, R3, 0x1, R5, P0 ;  /* 0x0000000103037824 */ /* 0x000fe200000e0605 */
[----:B------:R-:W-:-:S04]  /*0a60*/  IADD3 R7, P2, PT, R13, R6, RZ ;  /* 0x000000060d077210 */ /* 0x000fc80007f5e0ff */
[----:B------:R-:W-:Y:S01]  /*0a70*/  IADD3.X R3, PT, PT, RZ, RZ, R3, P2, P1 ;  /* 0x000000ffff037210 */ /* 0x000fe200017e2403 */
[----:B------:R-:W-:-:S04]  /*0a80*/  IMAD.WIDE.U32 R4, R7, UR10, RZ ;  /* 0x0000000a07047c25 */ /* 0x000fc8000f8e00ff */
[----:B------:R-:W-:Y:S01]  /*0a90*/  IMAD R6, R7, R9, R5 ;  /* 0x0000000907067224 */ /* 0x000fe200078e0205 */
[----:B------:R-:W-:-:S03]  /*0aa0*/  IADD3 R5, P0, PT, RZ, -R4, RZ ;  /* 0x80000004ff057210 */ /* 0x000fc60007f1e0ff */
[----:B------:R-:W-:Y:S02]  /*0ab0*/  IMAD R4, R3, UR10, R6 ;  /* 0x0000000a03047c24 */ /* 0x000fe4000f8e0206 */
[----:B------:R-:W-:-:S04]  /*0ac0*/  IMAD.HI.U32 R6, R7, R5, RZ ;  /* 0x0000000507067227 */ /* 0x000fc800078e00ff */
[----:B------:R-:W-:-:S04]  /*0ad0*/  IMAD.X R4, RZ, RZ, ~R4, P0 ;  /* 0x000000ffff047224 */ /* 0x000fc800000e0e04 */
[----:B------:R-:W-:-:S04]  /*0ae0*/  IMAD.WIDE.U32 R6, P0, R7, R4, R6 ;  /* 0x0000000407067225 */ /* 0x000fc80007800006 */
[C---:B------:R-:W-:Y:S02]  /*0af0*/  IMAD R10, R3.reuse, R4, RZ ;  /* 0x00000004030a7224 */ /* 0x040fe400078e02ff */
[----:B------:R-:W-:-:S04]  /*0b00*/  IMAD.HI.U32 R7, P1, R3, R5, R6 ;  /* 0x0000000503077227 */ /* 0x000fc80007820006 */
[----:B------:R-:W-:Y:S01]  /*0b10*/  IMAD.HI.U32 R4, R3, R4, RZ ;  /* 0x0000000403047227 */ /* 0x000fe200078e00ff */
[----:B------:R-:W-:-:S03]  /*0b20*/  IADD3 R7, P2, PT, R10, R7, RZ ;  /* 0x000000070a077210 */ /* 0x000fc60007f5e0ff */
[----:B------:R-:W-:Y:S02]  /*0b30*/  IMAD.X R3, R4, 0x1, R3, P0 ;  /* 0x0000000104037824 */ /* 0x000fe400000e0603 */
[----:B------:R-:W-:-:S03]  /*0b40*/  IMAD.HI.U32 R4, R7, R8, RZ ;  /* 0x0000000807047227 */ /* 0x000fc600078e00ff */
[----:B------:R-:W-:Y:S01]  /*0b50*/  IADD3.X R3, PT, PT, RZ, RZ, R3, P2, P1 ;  /* 0x000000ffff037210 */ /* 0x000fe200017e2403 */
[----:B------:R-:W-:Y:S02]  /*0b60*/  IMAD.MOV.U32 R5, RZ, RZ, RZ ;  /* 0x000000ffff057224 */ /* 0x000fe400078e00ff */
[----:B------:R-:W-:-:S04]  /*0b70*/  IMAD.WIDE.U32 R4, R7, R11, R4 ;  /* 0x0000000b07047225 */ /* 0x000fc800078e0004 */
[C---:B------:R-:W-:Y:S02]  /*0b80*/  IMAD R7, R3.reuse, R11, RZ ;  /* 0x0000000b03077224 */ /* 0x040fe400078e02ff */
[----:B------:R-:W-:-:S04]  /*0b90*/  IMAD.HI.U32 R4, P0, R3, R8, R4 ;  /* 0x0000000803047227 */ /* 0x000fc80007800004 */
[----:B------:R-:W-:Y:S01]  /*0ba0*/  IMAD.HI.U32 R3, R3, R11, RZ ;  /* 0x0000000b03037227 */ /* 0x000fe200078e00ff */
[----:B------:R-:W-:-:S03]  /*0bb0*/  IADD3 R6, P1, PT, R7, R4, RZ ;  /* 0x0000000407067210 */ /* 0x000fc60007f3e0ff */
[----:B------:R-:W-:Y:S02]  /*0bc0*/  IMAD.X R3, RZ, RZ, R3, P0 ;  /* 0x000000ffff037224 */ /* 0x000fe400000e0603 */
[----:B------:R-:W-:-:S04]  /*0bd0*/  IMAD.WIDE.U32 R4, R6, UR10, RZ ;  /* 0x0000000a06047c25 */ /* 0x000fc8000f8e00ff */
[----:B------:R-:W-:Y:S02]  /*0be0*/  IMAD.X R3, RZ, RZ, R3, P1 ;  /* 0x000000ffff037224 */ /* 0x000fe400008e0603 */
[----:B------:R-:W-:Y:S01]  /*0bf0*/  IMAD R10, R6, R9, R5 ;  /* 0x00000009060a7224 */ /* 0x000fe200078e0205 */
[----:B------:R-:W-:-:S03]  /*0c00*/  IADD3 R5, P1, PT, -R4, R8, RZ ;  /* 0x0000000804057210 */ /* 0x000fc60007f3e1ff */
[----:B------:R-:W-:Y:S01]  /*0c10*/  IMAD R10, R3, UR10, R10 ;  /* 0x0000000a030a7c24 */ /* 0x000fe2000f8e020a */
[----:B------:R-:W-:Y:S01]  /*0c20*/  ISETP.GE.U32.AND P0, PT, R5, UR10, PT ;  /* 0x0000000a05007c0c */ /* 0x000fe2000bf06070 */
[----:B------:R-:W-:Y:S02]  /*0c30*/  VIADD R3, R6, 0x1 ;  /* 0x0000000106037836 */ /* 0x000fe40000000000 */
[----:B------:R-:W-:Y:S01]  /*0c40*/  IMAD.X R12, R11, 0x1, ~R10, P1 ;  /* 0x000000010b0c7824 */ /* 0x000fe200008e0e0a */
[----:B------:R-:W-:-:S04]  /*0c50*/  IADD3 R4, P1, PT, R5, -UR10, RZ ;  /* 0x8000000a05047c10 */ /* 0x000fc8000ff3e0ff */
[C---:B------:R-:W-:Y:S01]  /*0c60*/  ISETP.GE.U32.AND.EX P0, PT, R12.reuse, R9, PT, P0 ;  /* 0x000000090c00720c */ /* 0x040fe20003f06100 */
[----:B------:R-:W-:Y:S01]  /*0c70*/  IMAD.X R10, R12, 0x1, ~R9, P1 ;  /* 0x000000010c0a7824 */ /* 0x000fe200008e0e09 */
[----:B------:R-:W-:Y:S02]  /*0c80*/  ISETP.NE.U32.AND P1, PT, RZ, UR10, PT ;  /* 0x0000000aff007c0c */ /* 0x000fe4000bf25070 */
[----:B------:R-:W-:Y:S02]  /*0c90*/  SEL R4, R4, R5, P0 ;  /* 0x0000000504047207 */ /* 0x000fe40000000000 */
[----:B------:R-:W-:Y:S02]  /*0ca0*/  SEL R3, R3, R6, P0 ;  /* 0x0000000603037207 */ /* 0x000fe40000000000 */
[----:B------:R-:W-:Y:S02]  /*0cb0*/  SEL R10, R10, R12, P0 ;  /* 0x0000000c0a0a7207 */ /* 0x000fe40000000000 */
[----:B------:R-:W-:Y:S01]  /*0cc0*/  ISETP.GE.U32.AND P0, PT, R4, UR10, PT ;  /* 0x0000000a04007c0c */ /* 0x000fe2000bf06070 */
[----:B------:R-:W-:Y:S01]  /*0cd0*/  VIADD R4, R3, 0x1 ;  /* 0x0000000103047836 */ /* 0x000fe20000000000 */
[----:B------:R-:W-:-:S02]  /*0ce0*/  ISETP.NE.AND.EX P1, PT, R9, RZ, PT, P1 ;  /* 0x000000ff0900720c */ /* 0x000fc40003f25310 */
[----:B------:R-:W-:-:S04]  /*0cf0*/  ISETP.GE.U32.AND.EX P0, PT, R10, R9, PT, P0 ;  /* 0x000000090a00720c */ /* 0x000fc80003f06100 */
[----:B------:R-:W-:Y:S01]  /*0d00*/  SEL R4, R4, R3, P0 ;  /* 0x0000000304047207 */ /* 0x000fe20000000000 */
[----:B------:R-:W-:-:S03]  /*0d10*/  IMAD.MOV.U32 R3, RZ, RZ, 0x0 ;  /* 0x00000000ff037424 */ /* 0x000fc600078e00ff */
[----:B------:R-:W-:Y:S01]  /*0d20*/  SEL R4, R4, 0xffffffff, P1 ;  /* 0xffffffff04047807 */ /* 0x000fe20000800000 */
[----:B------:R-:W-:Y:S06]  /*0d30*/  RET.REL.NODEC R2 `(_Z11life_kernelPKmPmiim) ;  /* 0xfffffff002b07950 */ /* 0x000fec0003c3ffff */
.L_x_8:
[----:B------:R-:W-:-:S00]  /*0d40*/  BRA `(.L_x_8) ;  /* 0xfffffffc00fc7947 */ /* 0x000fc0000383ffff */
[----:B------:R-:W-:-:S00]  /*0d50*/  NOP ;  /* 0x0000000000007918 */ /* 0x000fc00000000000 */
        /* <DEDUP_REMOVED lines=10> */
.L_x_9:


//--------------------- .nv.shared.reserved.0     --------------------------
	.section	.nv.shared.reserved.0,"aw",@nobits
	.weak		__nv_reservedSMEM_offset_0_alias
	.size		__nv_reservedSMEM_offset_0_alias, 0, 64
	.other		__nv_reservedSMEM_offset_0_alias,@"STO_CUDA_RESERVED_SHARED STV_DEFAULT"
__nv_reservedSMEM_offset_0_alias:
	.zero		0
	.zero		64


//--------------------- .nv.constant0._Z11life_kernelPKmPmiim --------------------------
	.section	.nv.constant0._Z11life_kernelPKmPmiim,"a",@progbits
	.sectionflags	@""
	.align	4
.nv.constant0._Z11life_kernelPKmPmiim:
	.zero		928


//--------------------- SYMBOLS --------------------------

	.type		.nv.reservedSmem.offset0,@object
	.size		.nv.reservedSmem.offset0,0x4
